	.headerflags	@"EF_CUDA_TEXMODE_UNIFIED EF_CUDA_64BIT_ADDRESS EF_CUDA_ACCELERATORS EF_CUDA_SM90 EF_CUDA_VIRTUAL_SM(EF_CUDA_SM90)"
	.elftype	@"ET_EXEC"


//--------------------- .nv.info                  --------------------------
	.section	.nv.info,"",@"SHT_CUDA_INFO"
	.align	4


	//----- nvinfo : EIATTR_REGCOUNT
	.align		4
        /*0000*/ 	.byte	0x04, 0x2f
        /*0002*/ 	.short	(.L_1 - .L_0)
	.align		4
.L_0:
        /*0004*/ 	.word	index@(triton_poi_fused_add_mul_sigmoid_4)
        /*0008*/ 	.word	0x0000000d


	//----- nvinfo : EIATTR_MIN_STACK_SIZE
	.align		4
.L_1:
        /*000c*/ 	.byte	0x04, 0x12
        /*000e*/ 	.short	(.L_3 - .L_2)
	.align		4
.L_2:
        /*0010*/ 	.word	index@(triton_poi_fused_add_mul_sigmoid_4)
        /*0014*/ 	.word	0x00000000


	//----- nvinfo : EIATTR_FRAME_SIZE
	.align		4
.L_3:
        /*0018*/ 	.byte	0x04, 0x11
        /*001a*/ 	.short	(.L_5 - .L_4)
	.align		4
.L_4:
        /*001c*/ 	.word	index@(triton_poi_fused_add_mul_sigmoid_4)
        /*0020*/ 	.word	0x00000000


	//----- nvinfo : EIATTR_MIN_STACK_SIZE
	.align		4
.L_5:
        /*0024*/ 	.byte	0x04, 0x12
        /*0026*/ 	.short	(.L_7 - .L_6)
	.align		4
.L_6:
        /*0028*/ 	.word	index@(triton_poi_fused_add_mul_sigmoid_4)
        /*002c*/ 	.word	0x00000000
.L_7:


//--------------------- .nv.info.triton_poi_fused_add_mul_sigmoid_4 --------------------------
	.section	.nv.info.triton_poi_fused_add_mul_sigmoid_4,"",@"SHT_CUDA_INFO"
	.sectionflags	@""
	.align	4


	//----- nvinfo : EIATTR_CUDA_API_VERSION
	.align		4
        /*0000*/ 	.byte	0x04, 0x37
        /*0002*/ 	.short	(.L_9 - .L_8)
.L_8:
        /*0004*/ 	.word	0x0000007c


	//----- nvinfo : EIATTR_KPARAM_INFO
	.align		4
.L_9:
        /*0008*/ 	.byte	0x04, 0x17
        /*000a*/ 	.short	(.L_11 - .L_10)
.L_10:
        /*000c*/ 	.word	0x00000000
        /*0010*/ 	.short	0x0004
        /*0012*/ 	.short	0x0020
        /*0014*/ 	.byte	0x00, 0xf0, 0x11, 0x00


	//----- nvinfo : EIATTR_KPARAM_INFO
	.align		4
.L_11:
        /*0018*/ 	.byte	0x04, 0x17
        /*001a*/ 	.short	(.L_13 - .L_12)
.L_12:
        /*001c*/ 	.word	0x00000000
        /*0020*/ 	.short	0x0003
        /*0022*/ 	.short	0x0018
        /*0024*/ 	.byte	0x00, 0xf4, 0x21, 0x00


	//----- nvinfo : EIATTR_KPARAM_INFO
	.align		4
.L_13:
        /*0028*/ 	.byte	0x04, 0x17
        /*002a*/ 	.short	(.L_15 - .L_14)
.L_14:
        /*002c*/ 	.word	0x00000000
        /*0030*/ 	.short	0x0002
        /*0032*/ 	.short	0x0010
        /*0034*/ 	.byte	0x00, 0xf4, 0x21, 0x00


	//----- nvinfo : EIATTR_KPARAM_INFO
	.align		4
.L_15:
        /*0038*/ 	.byte	0x04, 0x17
        /*003a*/ 	.short	(.L_17 - .L_16)
.L_16:
        /*003c*/ 	.word	0x00000000
        /*0040*/ 	.short	0x0001
        /*0042*/ 	.short	0x0008
        /*0044*/ 	.byte	0x00, 0xf4, 0x21, 0x00


	//----- nvinfo : EIATTR_KPARAM_INFO
	.align		4
.L_17:
        /*0048*/ 	.byte	0x04, 0x17
        /*004a*/ 	.short	(.L_19 - .L_18)
.L_18:
        /*004c*/ 	.word	0x00000000
        /*0050*/ 	.short	0x0000
        /*0052*/ 	.short	0x0000
        /*0054*/ 	.byte	0x00, 0xf4, 0x21, 0x00


	//----- nvinfo : EIATTR_SPARSE_MMA_MASK
	.align		4
.L_19:
        /*0058*/ 	.byte	0x03, 0x50
        /*005a*/ 	.short	0x0000


	//----- nvinfo : EIATTR_MAXREG_COUNT
	.align		4
        /*005c*/ 	.byte	0x03, 0x1b
        /*005e*/ 	.short	0x00ff


	//----- nvinfo : EIATTR_EXIT_INSTR_OFFSETS
	.align		4
        /*0060*/ 	.byte	0x04, 0x1c
        /*0062*/ 	.short	(.L_21 - .L_20)


	//   ....[0]....
.L_20:
        /*0064*/ 	.word	0x00000260


	//----- nvinfo : EIATTR_REQNTID
	.align		4
.L_21:
        /*0068*/ 	.byte	0x04, 0x10
        /*006a*/ 	.short	(.L_23 - .L_22)
.L_22:
        /*006c*/ 	.word	0x00000100
        /*0070*/ 	.word	0x00000001
        /*0074*/ 	.word	0x00000001


	//----- nvinfo : EIATTR_CBANK_PARAM_SIZE
	.align		4
.L_23:
        /*0078*/ 	.byte	0x03, 0x19
        /*007a*/ 	.short	0x0024


	//----- nvinfo : EIATTR_PARAM_CBANK
	.align		4
        /*007c*/ 	.byte	0x04, 0x0a
        /*007e*/ 	.short	(.L_25 - .L_24)
	.align		4
.L_24:
        /*0080*/ 	.word	index@(.nv.constant0.triton_poi_fused_add_mul_sigmoid_4)
        /*0084*/ 	.short	0x0210
        /*0086*/ 	.short	0x0024


	//----- nvinfo : EIATTR_SW_WAR
	.align		4
.L_25:
        /*0088*/ 	.byte	0x04, 0x36
        /*008a*/ 	.short	(.L_27 - .L_26)
.L_26:
        /*008c*/ 	.word	0x00000008
.L_27:


//--------------------- .nv.callgraph             --------------------------
	.section	.nv.callgraph,"",@"SHT_CUDA_CALLGRAPH"
	.align	4
	.sectionentsize	8
	.align		4
        /*0000*/ 	.word	0x00000000
	.align		4
        /*0004*/ 	.word	0xffffffff
	.align		4
        /*0008*/ 	.word	0x00000000
	.align		4
        /*000c*/ 	.word	0xfffffffe
	.align		4
        /*0010*/ 	.word	0x00000000
	.align		4
        /*0014*/ 	.word	0xfffffffd
	.align		4
        /*0018*/ 	.word	0x00000000
	.align		4
        /*001c*/ 	.word	0xfffffffc


//--------------------- .text.triton_poi_fused_add_mul_sigmoid_4 --------------------------
	.section	.text.triton_poi_fused_add_mul_sigmoid_4,"ax",@progbits
	.align	128
        .global         triton_poi_fused_add_mul_sigmoid_4
        .type           triton_poi_fused_add_mul_sigmoid_4,@function
        .size           triton_poi_fused_add_mul_sigmoid_4,(.L_x_1 - triton_poi_fused_add_mul_sigmoid_4)
        .other          triton_poi_fused_add_mul_sigmoid_4,@"STO_CUDA_ENTRY STV_DEFAULT"
triton_poi_fused_add_mul_sigmoid_4:
.text.triton_poi_fused_add_mul_sigmoid_4:
[----:B------:R-:W-:Y:S01]  /*0000*/  LDC R1, c[0x0][0x28] ;  /* 0x00000a00ff017b82 */ /* 0x000fe20000000800 */
[----:B------:R-:W1:Y:S07]  /*0010*/  S2R R0, SR_TID.X ;  /* 0x0000000000007919 */ /* 0x000e6e0000002100 */
[----:B------:R-:W2:Y:S01]  /*0020*/  LDC.64 R4, c[0x0][0x218] ;  /* 0x00008600ff047b82 */ /* 0x000ea20000000a00 */
[----:B------:R-:W-:Y:S01]  /*0030*/  ULDC.64 UR4, c[0x0][0x208] ;  /* 0x0000820000047ab9 */ /* 0x000fe20000000a00 */
[----:B------:R-:W3:Y:S01]  /*0040*/  S2R R7, SR_CTAID.X ;  /* 0x0000000000077919 */ /* 0x000ee20000002500 */
[----:B-1----:R-:W-:-:S02]  /*0050*/  SHF.L.U32 R0, R0, 0x1, RZ ;  /* 0x0000000100007819 */ /* 0x002fc400000006ff */
[----:B---3--:R-:W-:Y:S02]  /*0060*/  SHF.R.S32.HI R3, RZ, 0x16, R7 ;  /* 0x00000016ff037819 */ /* 0x008fe40000011407 */
[----:B------:R-:W-:Y:S02]  /*0070*/  LOP3.LUT R0, R0, 0x1fe, RZ, 0xc0, !PT ;  /* 0x000001fe00007812 */ /* 0x000fe400078ec0ff */
[----:B------:R-:W-:Y:S02]  /*0080*/  SGXT R3, R3, 0x1 ;  /* 0x000000010303781a */ /* 0x000fe40000000200 */
[----:B------:R-:W-:Y:S02]  /*0090*/  LEA R0, R7, R0, 0x9 ;  /* 0x0000000007007211 */ /* 0x000fe400078e48ff */
[----:B------:R-:W1:Y:S02]  /*00a0*/  LDC.64 R6, c[0x0][0x220] ;  /* 0x00008800ff067b82 */ /* 0x000e640000000a00 */
[----:B------:R-:W-:-:S04]  /*00b0*/  LEA.HI R3, R3, R0, RZ, 0xc ;  /* 0x0000000003037211 */ /* 0x000fc800078f60ff */
[----:B------:R-:W-:-:S05]  /*00c0*/  SHF.R.S32.HI R3, RZ, 0xc, R3 ;  /* 0x0000000cff037819 */ /* 0x000fca0000011403 */
[----:B--2---:R-:W-:Y:S02]  /*00d0*/  IMAD.WIDE R4, R3, 0x4, R4 ;  /* 0x0000000403047825 */ /* 0x004fe400078e0204 */
[----:B------:R-:W2:Y:S04]  /*00e0*/  LDC.64 R2, c[0x0][0x210] ;  /* 0x00008400ff027b82 */ /* 0x000ea80000000a00 */
[----:B------:R-:W3:Y:S01]  /*00f0*/  LDG.E.EL R4, desc[UR4][R4.64] ;  /* 0x0000000404047981 */ /* 0x000ee2000c2e1900 */
[----:B-1----:R-:W-:-:S06]  /*0100*/  IMAD.WIDE R6, R0, 0x4, R6 ;  /* 0x0000000400067825 */ /* 0x002fcc00078e0206 */
[----:B------:R-:W4:Y:S01]  /*0110*/  LDG.E.64 R6, desc[UR4][R6.64] ;  /* 0x0000000406067981 */ /* 0x000f22000c1e1b00 */
[----:B--2---:R-:W-:-:S06]  /*0120*/  IMAD.WIDE R2, R0, 0x4, R2 ;  /* 0x0000000400027825 */ /* 0x004fcc00078e0202 */
[----:B------:R-:W4:Y:S01]  /*0130*/  LDG.E.64 R2, desc[UR4][R2.64] ;  /* 0x0000000402027981 */ /* 0x000f22000c1e1b00 */
[----:B------:R-:W-:Y:S01]  /*0140*/  HFMA2.MMA R10, -RZ, RZ, 1.625, 0 ;  /* 0x3e800000ff0a7435 */ /* 0x000fe200000001ff */
[----:B---3--:R-:W-:-:S04]  /*0150*/  FADD R8, RZ, -R4 ;  /* 0x80000004ff087221 */ /* 0x008fc80000000000 */
[----:B------:R-:W-:-:S05]  /*0160*/  FMUL R8, R8, 1.4426950216293334961 ;  /* 0x3fb8aa3b08087820 */ /* 0x000fca0000400000 */
[----:B------:R-:W-:-:S13]  /*0170*/  FSETP.GEU.AND P0, PT, R8, -126, PT ;  /* 0xc2fc00000800780b */ /* 0x000fda0003f0e000 */
[----:B------:R-:W-:-:S04]  /*0180*/  @!P0 FMUL R8, R8, 0.5 ;  /* 0x3f00000008088820 */ /* 0x000fc80000400000 */
[----:B------:R-:W1:Y:S02]  /*0190*/  MUFU.EX2 R4, R8 ;  /* 0x0000000800047308 */ /* 0x000e640000000800 */
[----:B-1----:R-:W-:-:S04]  /*01a0*/  @!P0 FMUL R4, R4, R4 ;  /* 0x0000000404048220 */ /* 0x002fc80000400000 */
[----:B------:R-:W-:Y:S02]  /*01b0*/  FADD R9, R4, 1 ;  /* 0x3f80000004097421 */ /* 0x000fe40000000000 */
[----:B------:R-:W1:Y:S03]  /*01c0*/  LDC.64 R4, c[0x0][0x228] ;  /* 0x00008a00ff047b82 */ /* 0x000e660000000a00 */
[----:B------:R-:W-:-:S13]  /*01d0*/  FSETP.GT.AND P0, PT, R9, 8.50705917302346158658e+37, PT ;  /* 0x7e8000000900780b */ /* 0x000fda0003f04000 */
[----:B------:R-:W-:-:S06]  /*01e0*/  @P0 FMUL R9, R9, 0.25 ;  /* 0x3e80000009090820 */ /* 0x000fcc0000400000 */
[----:B------:R-:W2:Y:S01]  /*01f0*/  MUFU.RCP R9, R9 ;  /* 0x0000000900097308 */ /* 0x000ea20000001000 */
[----:B------:R-:W-:Y:S01]  /*0200*/  FSEL R10, R10, 1, P0 ;  /* 0x3f8000000a0a7808 */ /* 0x000fe20000000000 */
[----:B-1----:R-:W-:-:S04]  /*0210*/  IMAD.WIDE R4, R0, 0x4, R4 ;  /* 0x0000000400047825 */ /* 0x002fc800078e0204 */
[----:B--2---:R-:W-:-:S04]  /*0220*/  FMUL R10, R9, R10 ;  /* 0x0000000a090a7220 */ /* 0x004fc80000400000 */
[-C--:B----4-:R-:W-:Y:S01]  /*0230*/  FFMA R2, R2, R10.reuse, R6 ;  /* 0x0000000a02027223 */ /* 0x090fe20000000006 */
[----:B------:R-:W-:-:S05]  /*0240*/  FFMA R3, R3, R10, R7 ;  /* 0x0000000a03037223 */ /* 0x000fca0000000007 */
[----:B------:R-:W-:Y:S01]  /*0250*/  STG.E.64 desc[UR4][R4.64], R2 ;  /* 0x0000000204007986 */ /* 0x000fe2000c101b04 */
[----:B------:R-:W-:Y:S05]  /*0260*/  EXIT ;  /* 0x000000000000794d */ /* 0x000fea0003800000 */
.L_x_0:
[----:B------:R-:W-:-:S00]  /*0270*/  BRA `(.L_x_0) ;  /* 0xfffffffc00fc7947 */ /* 0x000fc0000383ffff */
[----:B------:R-:W-:-:S00]  /*0280*/  NOP ;  /* 0x0000000000007918 */ /* 0x000fc00000000000 */
[----:B------:R-:W-:-:S00]  /*0290*/  NOP ;  /* 0x0000000000007918 */ /* 0x000fc00000000000 */
[----:B------:R-:W-:-:S00]  /*02a0*/  NOP ;  /* 0x0000000000007918 */ /* 0x000fc00000000000 */
[----:B------:R-:W-:-:S00]  /*02b0*/  NOP ;  /* 0x0000000000007918 */ /* 0x000fc00000000000 */
[----:B------:R-:W-:-:S00]  /*02c0*/  NOP ;  /* 0x0000000000007918 */ /* 0x000fc00000000000 */
[----:B------:R-:W-:-:S00]  /*02d0*/  NOP ;  /* 0x0000000000007918 */ /* 0x000fc00000000000 */
[----:B------:R-:W-:-:S00]  /*02e0*/  NOP ;  /* 0x0000000000007918 */ /* 0x000fc00000000000 */
[----:B------:R-:W-:-:S00]  /*02f0*/  NOP ;  /* 0x0000000000007918 */ /* 0x000fc00000000000 */
.L_x_1:


//--------------------- .nv.constant0.triton_poi_fused_add_mul_sigmoid_4 --------------------------
	.section	.nv.constant0.triton_poi_fused_add_mul_sigmoid_4,"a",@progbits
	.sectionflags	@""
	.align	4
.nv.constant0.triton_poi_fused_add_mul_sigmoid_4:
	.zero		564
